//
// Generated by NVIDIA NVVM Compiler
//
// Compiler Build ID: CL-36424714
// Cuda compilation tools, release 13.0, V13.0.88
// Based on NVVM 20.0.0
//

.version 9.0
.target sm_100
.address_size 64

	// .globl	_Z13helloFromeGPUv
.extern .func  (.param .b32 func_retval0) vprintf
(
	.param .b64 vprintf_param_0,
	.param .b64 vprintf_param_1
)
;
.global .align 1 .b8 $str[26] = {72, 101, 108, 108, 111, 32, 87, 111, 114, 108, 100, 32, 102, 114, 111, 109, 32, 71, 80, 85, 33, 32, 37, 100, 10};

.visible .entry _Z13helloFromeGPUv()
{
	.local .align 8 .b8 	__local_depot0[8];
	.reg .b64 	%SP;
	.reg .b64 	%SPL;
	.reg .b32 	%r<4>;
	.reg .b64 	%rd<5>;

	mov.u64 	%SPL, __local_depot0;
	cvta.local.u64 	%SP, %SPL;
	add.u64 	%rd1, %SP, 0;
	add.u64 	%rd2, %SPL, 0;
	mov.u32 	%r1, %tid.x;
	st.local.u32 	[%rd2], %r1;
	mov.u64 	%rd3, $str;
	cvta.global.u64 	%rd4, %rd3;
	{ // callseq 0, 0
	.param .b64 param0;
	st.param.b64 	[param0], %rd4;
	.param .b64 param1;
	st.param.b64 	[param1], %rd1;
	.param .b32 retval0;
	call.uni (retval0), 
	vprintf, 
	(
	param0, 
	param1
	);
	ld.param.b32 	%r2, [retval0];
	} // callseq 0
	ret;

}


// ===== COMPILED SASS (sm_100) =====

	.target	sm_100

	.elftype	@"ET_EXEC"


//--------------------- .note.nv.tkinfo           --------------------------
	.section	.note.nv.tkinfo,"",@"SHT_NOTE"
	.sectionflags	@"SHF_NOTE_NV_TKINFO"
	.tkinfo
        /*0018*/ 	.word	0x00000002
        /*0030*/ 	.string	""
        /*0030*/ 	.string	"ptxas"
        /*0030*/ 	.string	"Cuda compilation tools, release 13.0, V13.0.88"
        /*0030*/ 	.string	"Build cuda_13.0.r13.0/compiler.36424714_0"
        /*0030*/ 	.string	"-arch sm_100 -m 64 "



//--------------------- .note.nv.cuinfo           --------------------------
	.section	.note.nv.cuinfo,"",@"SHT_NOTE"
	.sectionflags	@"SHF_NOTE_NV_CUINFO"
        /*0018*/ 	.short	0x0002
        /*001a*/ 	.short	0x0064
        /*001c*/ 	.short	0x0082
	.zero		2


//--------------------- .nv.info                  --------------------------
	.section	.nv.info,"",@"SHT_CUDA_INFO"
	.align	4


	//----- nvinfo : EIATTR_REGCOUNT
	.align		4
        /*0000*/ 	.byte	0x04, 0x2f
        /*0002*/ 	.short	(.L_2 - .L_1)
	.align		4
.L_1:
        /*0004*/ 	.word	index@(_Z13helloFromeGPUv)
        /*0008*/ 	.word	0x00000018


	//----- nvinfo : EIATTR_FRAME_SIZE
	.align		4
.L_2:
        /*000c*/ 	.byte	0x04, 0x11
        /*000e*/ 	.short	(.L_4 - .L_3)
	.align		4
.L_3:
        /*0010*/ 	.word	index@(_Z13helloFromeGPUv)
        /*0014*/ 	.word	0x00000008


	//----- nvinfo : EIATTR_MIN_STACK_SIZE
	.align		4
.L_4:
        /*0018*/ 	.byte	0x04, 0x12
        /*001a*/ 	.short	(.L_6 - .L_5)
	.align		4
.L_5:
        /*001c*/ 	.word	index@(_Z13helloFromeGPUv)
        /*0020*/ 	.word	0x00000008
.L_6:


//--------------------- .nv.compat                --------------------------
	.section	.nv.compat,"",@"SHT_CUDA_COMPAT_INFO"
	.align	4
        /*0000*/ 	.byte	0x02, 0x09, 0x00, 0x00, 0x02, 0x02, 0x01, 0x00, 0x02, 0x05, 0x05, 0x00, 0x03, 0x07, 0x01, 0x01
        /*0010*/ 	.byte	0x02, 0x03, 0x00, 0x00, 0x02, 0x06, 0x01, 0x00, 0x04, 0x0b, 0x08, 0x00, 0x09, 0x00, 0x00, 0x00
        /*0020*/ 	.byte	0x00, 0x00, 0x00, 0x00


//--------------------- .nv.info._Z13helloFromeGPUv --------------------------
	.section	.nv.info._Z13helloFromeGPUv,"",@"SHT_CUDA_INFO"
	.sectionflags	@""
	.align	4


	//----- nvinfo : EIATTR_CUDA_API_VERSION
	.align		4
        /*0000*/ 	.byte	0x04, 0x37
        /*0002*/ 	.short	(.L_8 - .L_7)
.L_7:
        /*0004*/ 	.word	0x00000082


	//----- nvinfo : EIATTR_SPARSE_MMA_MASK
	.align		4
.L_8:
        /*0008*/ 	.byte	0x03, 0x50
        /*000a*/ 	.short	0x0000


	//----- nvinfo : EIATTR_MAXREG_COUNT
	.align		4
        /*000c*/ 	.byte	0x03, 0x1b
        /*000e*/ 	.short	0x00ff


	//----- nvinfo : EIATTR_EXTERNS
	.align		4
        /*0010*/ 	.byte	0x04, 0x0f
        /*0012*/ 	.short	(.L_10 - .L_9)


	//   ....[0]....
	.align		4
.L_9:
        /*0014*/ 	.word	index@(vprintf)


	//----- nvinfo : EIATTR_MERCURY_ISA_VERSION
	.align		4
.L_10:
        /*0018*/ 	.byte	0x03, 0x5f
        /*001a*/ 	.short	0x0101


	//----- nvinfo : EIATTR_VRC_CTA_INIT_COUNT
	.align		4
        /*001c*/ 	.byte	0x02, 0x4a
	.zero		1
	.zero		1


	//----- nvinfo : EIATTR_SYSCALL_OFFSETS
	.align		4
        /*0020*/ 	.byte	0x04, 0x46
        /*0022*/ 	.short	(.L_12 - .L_11)


	//   ....[0]....
.L_11:
        /*0024*/ 	.word	0x000000e0


	//----- nvinfo : EIATTR_EXIT_INSTR_OFFSETS
	.align		4
.L_12:
        /*0028*/ 	.byte	0x04, 0x1c
        /*002a*/ 	.short	(.L_14 - .L_13)


	//   ....[0]....
.L_13:
        /*002c*/ 	.word	0x000000f0


	//----- nvinfo : EIATTR_SW_WAR
	.align		4
.L_14:
        /*0030*/ 	.byte	0x04, 0x36
        /*0032*/ 	.short	(.L_16 - .L_15)
.L_15:
        /*0034*/ 	.word	0x00000008
.L_16:


//--------------------- .nv.callgraph             --------------------------
	.section	.nv.callgraph,"",@"SHT_CUDA_CALLGRAPH"
	.align	4
	.sectionentsize	8
	.align		4
        /*0000*/ 	.word	0x00000000
	.align		4
        /*0004*/ 	.word	0xffffffff
	.align		4
        /*0008*/ 	.word	index@(_Z13helloFromeGPUv)
	.align		4
        /*000c*/ 	.word	index@(vprintf)
	.align		4
        /*0010*/ 	.word	0x00000000
	.align		4
        /*0014*/ 	.word	0xfffffffe
	.align		4
        /*0018*/ 	.word	0x00000000
	.align		4
        /*001c*/ 	.word	0xfffffffd
	.align		4
        /*0020*/ 	.word	0x00000000
	.align		4
        /*0024*/ 	.word	0xfffffffc


//--------------------- .nv.constant4             --------------------------
	.section	.nv.constant4,"a",@progbits
	.align	8
	.align		8
.nv.constant4:
        /*0000*/ 	.dword	vprintf
	.align		8
        /*0008*/ 	.dword	$str


//--------------------- .text._Z13helloFromeGPUv  --------------------------
	.section	.text._Z13helloFromeGPUv,"ax",@progbits
	.align	128
        .global         _Z13helloFromeGPUv
        .type           _Z13helloFromeGPUv,@function
        .size           _Z13helloFromeGPUv,(.L_x_2 - _Z13helloFromeGPUv)
        .other          _Z13helloFromeGPUv,@"STO_CUDA_ENTRY STV_DEFAULT"
_Z13helloFromeGPUv:
.text._Z13helloFromeGPUv:
[----:B------:R-:W0:Y:S01]  /*0000*/  LDC R1, c[0x0][0x37c] ;  /* 0x0000df00ff017b82 */ /* 0x000e220000000800 */
[----:B------:R-:W1:Y:S01]  /*0010*/  S2R R8, SR_TID.X ;  /* 0x0000000000087919 */ /* 0x000e620000002100 */
[----:B0-----:R-:W-:Y:S01]  /*0020*/  VIADD R1, R1, 0xfffffff8 ;  /* 0xfffffff801017836 */ /* 0x001fe20000000000 */
[----:B------:R-:W-:Y:S01]  /*0030*/  MOV R0, 0x0 ;  /* 0x0000000000007802 */ /* 0x000fe20000000f00 */
[----:B------:R-:W0:Y:S04]  /*0040*/  LDCU UR4, c[0x0][0x2f8] ;  /* 0x00005f00ff0477ac */ /* 0x000e280008000800 */
[----:B------:R2:W3:Y:S01]  /*0050*/  LDC.64 R2, c[0x4][R0] ;  /* 0x0100000000027b82 */ /* 0x0004e20000000a00 */
[----:B------:R-:W4:Y:S01]  /*0060*/  LDCU.64 UR6, c[0x4][0x8] ;  /* 0x01000100ff0677ac */ /* 0x000f220008000a00 */
[----:B------:R-:W5:Y:S01]  /*0070*/  LDCU UR5, c[0x0][0x2fc] ;  /* 0x00005f80ff0577ac */ /* 0x000f620008000800 */
[----:B0-----:R-:W-:Y:S01]  /*0080*/  IADD3 R6, P0, PT, R1, UR4, RZ ;  /* 0x0000000401067c10 */ /* 0x001fe2000ff1e0ff */
[----:B----4-:R-:W-:Y:S01]  /*0090*/  IMAD.U32 R4, RZ, RZ, UR6 ;  /* 0x00000006ff047e24 */ /* 0x010fe2000f8e00ff */
[----:B------:R-:W-:-:S03]  /*00a0*/  MOV R5, UR7 ;  /* 0x0000000700057c02 */ /* 0x000fc60008000f00 */
[----:B-----5:R-:W-:Y:S01]  /*00b0*/  IMAD.X R7, RZ, RZ, UR5, P0 ;  /* 0x00000005ff077e24 */ /* 0x020fe200080e06ff */
[----:B-1----:R2:W-:Y:S07]  /*00c0*/  STL [R1], R8 ;  /* 0x0000000801007387 */ /* 0x0025ee0000100800 */
[----:B------:R-:W-:-:S07]  /*00d0*/  LEPC R20, `(.L_x_0) ;  /* 0x000000001014794e */ /* 0x000fce0000000000 */
[----:B--23--:R-:W-:Y:S05]  /*00e0*/  CALL.ABS.NOINC R2 ;  /* 0x0000000002007343 */ /* 0x00cfea0003c00000 */
.L_x_0:
[----:B------:R-:W-:Y:S05]  /*00f0*/  EXIT ;  /* 0x000000000000794d */ /* 0x000fea0003800000 */
.L_x_1:
[----:B------:R-:W-:-:S00]  /*0100*/  BRA `(.L_x_1) ;  /* 0xfffffffc00fc7947 */ /* 0x000fc0000383ffff */
[----:B------:R-:W-:-:S00]  /*0110*/  NOP ;  /* 0x0000000000007918 */ /* 0x000fc00000000000 */
        /* <DEDUP_REMOVED lines=14> */
.L_x_2:


//--------------------- .nv.global.init           --------------------------
	.section	.nv.global.init,"aw",@progbits
.nv.global.init:
	.type		$str,@object
	.size		$str,(.L_0 - $str)
$str:
        /*0000*/ 	.byte	0x48, 0x65, 0x6c, 0x6c, 0x6f, 0x20, 0x57, 0x6f, 0x72, 0x6c, 0x64, 0x20, 0x66, 0x72, 0x6f, 0x6d
        /*0010*/ 	.byte	0x20, 0x47, 0x50, 0x55, 0x21, 0x20, 0x25, 0x64, 0x0a, 0x00
.L_0:


//--------------------- .nv.shared.reserved.0     --------------------------
	.section	.nv.shared.reserved.0,"aw",@nobits
	.weak		__nv_reservedSMEM_offset_0_alias
	.size		__nv_reservedSMEM_offset_0_alias, 0, 64
	.other		__nv_reservedSMEM_offset_0_alias,@"STO_CUDA_RESERVED_SHARED STV_DEFAULT"
__nv_reservedSMEM_offset_0_alias:
	.zero		0
	.zero		64


//--------------------- .nv.constant0._Z13helloFromeGPUv --------------------------
	.section	.nv.constant0._Z13helloFromeGPUv,"a",@progbits
	.sectionflags	@""
	.align	4
.nv.constant0._Z13helloFromeGPUv:
	.zero		896


//--------------------- SYMBOLS --------------------------

	.type		.nv.reservedSmem.offset0,@object
	.size		.nv.reservedSmem.offset0,0x4
	.type		vprintf,@function
